//
// Generated by NVIDIA NVVM Compiler
//
// Compiler Build ID: CL-36424714
// Cuda compilation tools, release 13.0, V13.0.88
// Based on NVVM 20.0.0
//

.version 9.0
.target sm_100
.address_size 64

	// .globl	_Z6matmulP13__nv_bfloat16S0_S0_14CUtensorMap_stS1_
// _ZZ6matmulP13__nv_bfloat16S0_S0_14CUtensorMap_stS1_E4S0_E has been demoted
// _ZZ6matmulP13__nv_bfloat16S0_S0_14CUtensorMap_stS1_E4S0_F has been demoted
// _ZZ6matmulP13__nv_bfloat16S0_S0_14CUtensorMap_stS1_E4S1_E has been demoted
// _ZZ6matmulP13__nv_bfloat16S0_S0_14CUtensorMap_stS1_E4S1_F has been demoted

.visible .entry _Z6matmulP13__nv_bfloat16S0_S0_14CUtensorMap_stS1_(
	.param .u64 .ptr .align 1 _Z6matmulP13__nv_bfloat16S0_S0_14CUtensorMap_stS1__param_0,
	.param .u64 .ptr .align 1 _Z6matmulP13__nv_bfloat16S0_S0_14CUtensorMap_stS1__param_1,
	.param .u64 .ptr .align 1 _Z6matmulP13__nv_bfloat16S0_S0_14CUtensorMap_stS1__param_2,
	.param .align 128 .b8 _Z6matmulP13__nv_bfloat16S0_S0_14CUtensorMap_stS1__param_3[128],
	.param .align 128 .b8 _Z6matmulP13__nv_bfloat16S0_S0_14CUtensorMap_stS1__param_4[128]
)
{
	.reg .pred 	%p<2>;
	.reg .b32 	%r<10>;
	// demoted variable
	.shared .align 8 .b8 _ZZ6matmulP13__nv_bfloat16S0_S0_14CUtensorMap_stS1_E4S0_E[8];
	// demoted variable
	.shared .align 8 .b8 _ZZ6matmulP13__nv_bfloat16S0_S0_14CUtensorMap_stS1_E4S0_F[8];
	// demoted variable
	.shared .align 8 .b8 _ZZ6matmulP13__nv_bfloat16S0_S0_14CUtensorMap_stS1_E4S1_E[8];
	// demoted variable
	.shared .align 8 .b8 _ZZ6matmulP13__nv_bfloat16S0_S0_14CUtensorMap_stS1_E4S1_F[8];
	mov.u32 	%r1, %tid.x;
	setp.ne.s32 	%p1, %r1, 0;
	@%p1 bra 	$L__BB0_2;
	mov.u32 	%r9, %ntid.x;
	mov.u32 	%r2, _ZZ6matmulP13__nv_bfloat16S0_S0_14CUtensorMap_stS1_E4S0_E;
	// begin inline asm
	mbarrier.init.shared.b64 [%r2], %r9;
	// end inline asm
	mov.u32 	%r4, _ZZ6matmulP13__nv_bfloat16S0_S0_14CUtensorMap_stS1_E4S1_E;
	// begin inline asm
	mbarrier.init.shared.b64 [%r4], %r9;
	// end inline asm
	mov.u32 	%r6, _ZZ6matmulP13__nv_bfloat16S0_S0_14CUtensorMap_stS1_E4S0_F;
	// begin inline asm
	mbarrier.init.shared.b64 [%r6], %r9;
	// end inline asm
	mov.u32 	%r8, _ZZ6matmulP13__nv_bfloat16S0_S0_14CUtensorMap_stS1_E4S1_F;
	// begin inline asm
	mbarrier.init.shared.b64 [%r8], %r9;
	// end inline asm
	// begin inline asm
	fence.proxy.async.shared::cta; // 6.
	// end inline asm
$L__BB0_2:
	bar.sync 	0;
	ret;

}


// ===== COMPILED SASS (sm_100) =====

	.target	sm_100

	.elftype	@"ET_EXEC"


//--------------------- .note.nv.tkinfo           --------------------------
	.section	.note.nv.tkinfo,"",@"SHT_NOTE"
	.sectionflags	@"SHF_NOTE_NV_TKINFO"
	.tkinfo
        /*0018*/ 	.word	0x00000002
        /*0030*/ 	.string	""
        /*0030*/ 	.string	"ptxas"
        /*0030*/ 	.string	"Cuda compilation tools, release 13.0, V13.0.88"
        /*0030*/ 	.string	"Build cuda_13.0.r13.0/compiler.36424714_0"
        /*0030*/ 	.string	"-arch sm_100 -m 64 "



//--------------------- .note.nv.cuinfo           --------------------------
	.section	.note.nv.cuinfo,"",@"SHT_NOTE"
	.sectionflags	@"SHF_NOTE_NV_CUINFO"
        /*0018*/ 	.short	0x0002
        /*001a*/ 	.short	0x0064
        /*001c*/ 	.short	0x0082
	.zero		2


//--------------------- .nv.info                  --------------------------
	.section	.nv.info,"",@"SHT_CUDA_INFO"
	.align	4


	//----- nvinfo : EIATTR_REGCOUNT
	.align		4
        /*0000*/ 	.byte	0x04, 0x2f
        /*0002*/ 	.short	(.L_1 - .L_0)
	.align		4
.L_0:
        /*0004*/ 	.word	index@(_Z6matmulP13__nv_bfloat16S0_S0_14CUtensorMap_stS1_)
        /*0008*/ 	.word	0x00000004


	//----- nvinfo : EIATTR_FRAME_SIZE
	.align		4
.L_1:
        /*000c*/ 	.byte	0x04, 0x11
        /*000e*/ 	.short	(.L_3 - .L_2)
	.align		4
.L_2:
        /*0010*/ 	.word	index@(_Z6matmulP13__nv_bfloat16S0_S0_14CUtensorMap_stS1_)
        /*0014*/ 	.word	0x00000000


	//----- nvinfo : EIATTR_MIN_STACK_SIZE
	.align		4
.L_3:
        /*0018*/ 	.byte	0x04, 0x12
        /*001a*/ 	.short	(.L_5 - .L_4)
	.align		4
.L_4:
        /*001c*/ 	.word	index@(_Z6matmulP13__nv_bfloat16S0_S0_14CUtensorMap_stS1_)
        /*0020*/ 	.word	0x00000000
.L_5:


//--------------------- .nv.compat                --------------------------
	.section	.nv.compat,"",@"SHT_CUDA_COMPAT_INFO"
	.align	4
        /*0000*/ 	.byte	0x02, 0x09, 0x00, 0x00, 0x02, 0x02, 0x01, 0x00, 0x02, 0x05, 0x05, 0x00, 0x03, 0x07, 0x01, 0x01
        /*0010*/ 	.byte	0x02, 0x03, 0x00, 0x00, 0x02, 0x06, 0x01, 0x00, 0x04, 0x0b, 0x08, 0x00, 0x09, 0x00, 0x00, 0x00
        /*0020*/ 	.byte	0x00, 0x00, 0x00, 0x00


//--------------------- .nv.info._Z6matmulP13__nv_bfloat16S0_S0_14CUtensorMap_stS1_ --------------------------
	.section	.nv.info._Z6matmulP13__nv_bfloat16S0_S0_14CUtensorMap_stS1_,"",@"SHT_CUDA_INFO"
	.sectionflags	@""
	.align	4


	//----- nvinfo : EIATTR_CUDA_API_VERSION
	.align		4
        /*0000*/ 	.byte	0x04, 0x37
        /*0002*/ 	.short	(.L_7 - .L_6)
.L_6:
        /*0004*/ 	.word	0x00000082


	//----- nvinfo : EIATTR_KPARAM_INFO
	.align		4
.L_7:
        /*0008*/ 	.byte	0x04, 0x17
        /*000a*/ 	.short	(.L_9 - .L_8)
.L_8:
        /*000c*/ 	.word	0x00000000
        /*0010*/ 	.short	0x0004
        /*0012*/ 	.short	0x0100
        /*0014*/ 	.byte	0x00, 0xf0, 0x01, 0x02


	//----- nvinfo : EIATTR_KPARAM_INFO
	.align		4
.L_9:
        /*0018*/ 	.byte	0x04, 0x17
        /*001a*/ 	.short	(.L_11 - .L_10)
.L_10:
        /*001c*/ 	.word	0x00000000
        /*0020*/ 	.short	0x0003
        /*0022*/ 	.short	0x0080
        /*0024*/ 	.byte	0x00, 0xf0, 0x01, 0x02


	//----- nvinfo : EIATTR_KPARAM_INFO
	.align		4
.L_11:
        /*0028*/ 	.byte	0x04, 0x17
        /*002a*/ 	.short	(.L_13 - .L_12)
.L_12:
        /*002c*/ 	.word	0x00000000
        /*0030*/ 	.short	0x0002
        /*0032*/ 	.short	0x0010
        /*0034*/ 	.byte	0x00, 0xf5, 0x21, 0x00


	//----- nvinfo : EIATTR_KPARAM_INFO
	.align		4
.L_13:
        /*0038*/ 	.byte	0x04, 0x17
        /*003a*/ 	.short	(.L_15 - .L_14)
.L_14:
        /*003c*/ 	.word	0x00000000
        /*0040*/ 	.short	0x0001
        /*0042*/ 	.short	0x0008
        /*0044*/ 	.byte	0x00, 0xf5, 0x21, 0x00


	//----- nvinfo : EIATTR_KPARAM_INFO
	.align		4
.L_15:
        /*0048*/ 	.byte	0x04, 0x17
        /*004a*/ 	.short	(.L_17 - .L_16)
.L_16:
        /*004c*/ 	.word	0x00000000
        /*0050*/ 	.short	0x0000
        /*0052*/ 	.short	0x0000
        /*0054*/ 	.byte	0x00, 0xf5, 0x21, 0x00


	//----- nvinfo : EIATTR_SPARSE_MMA_MASK
	.align		4
.L_17:
        /*0058*/ 	.byte	0x03, 0x50
        /*005a*/ 	.short	0x0000


	//----- nvinfo : EIATTR_MAXREG_COUNT
	.align		4
        /*005c*/ 	.byte	0x03, 0x1b
        /*005e*/ 	.short	0x00ff


	//----- nvinfo : EIATTR_NUM_BARRIERS
	.align		4
        /*0060*/ 	.byte	0x02, 0x4c
        /*0062*/ 	.byte	0x01
	.zero		1


	//----- nvinfo : EIATTR_MERCURY_ISA_VERSION
	.align		4
        /*0064*/ 	.byte	0x03, 0x5f
        /*0066*/ 	.short	0x0101


	//----- nvinfo : EIATTR_VRC_CTA_INIT_COUNT
	.align		4
        /*0068*/ 	.byte	0x02, 0x4a
	.zero		1
	.zero		1


	//----- nvinfo : EIATTR_MBARRIER_INSTR_OFFSETS
	.align		4
        /*006c*/ 	.byte	0x04, 0x39
        /*006e*/ 	.short	(.L_19 - .L_18)


	//   ....[0]....
.L_18:
        /*0070*/ 	.word	0x00000130
        /*0074*/ 	.word	0x000000ff
        /*0078*/ 	.word	0x00000000
        /*007c*/ 	.short	0x0100
        /*007e*/ 	.byte	0x0a
	.zero		1


	//   ....[1]....
        /*0080*/ 	.word	0x00000140
        /*0084*/ 	.word	0x000000ff
        /*0088*/ 	.word	0x00000000
        /*008c*/ 	.short	0x0100
        /*008e*/ 	.byte	0x07
	.zero		1


	//   ....[2]....
        /*0090*/ 	.word	0x00000150
        /*0094*/ 	.word	0x000000ff
        /*0098*/ 	.word	0x00000000
        /*009c*/ 	.short	0x0100
        /*009e*/ 	.byte	0x08
	.zero		1


	//   ....[3]....
        /*00a0*/ 	.word	0x00000160
        /*00a4*/ 	.word	0x000000ff
        /*00a8*/ 	.word	0x00000000
        /*00ac*/ 	.short	0x0100
        /*00ae*/ 	.byte	0x06
	.zero		1


	//----- nvinfo : EIATTR_NUM_MBARRIERS
	.align		4
.L_19:
        /*00b0*/ 	.byte	0x03, 0x38
        /*00b2*/ 	.short	0x0004


	//----- nvinfo : EIATTR_EXIT_INSTR_OFFSETS
	.align		4
        /*00b4*/ 	.byte	0x04, 0x1c
        /*00b6*/ 	.short	(.L_21 - .L_20)


	//   ....[0]....
.L_20:
        /*00b8*/ 	.word	0x000001b0


	//----- nvinfo : EIATTR_CRS_STACK_SIZE
	.align		4
.L_21:
        /*00bc*/ 	.byte	0x04, 0x1e
        /*00be*/ 	.short	(.L_23 - .L_22)
.L_22:
        /*00c0*/ 	.word	0x00000000


	//----- nvinfo : EIATTR_CBANK_PARAM_SIZE
	.align		4
.L_23:
        /*00c4*/ 	.byte	0x03, 0x19
        /*00c6*/ 	.short	0x0180


	//----- nvinfo : EIATTR_PARAM_CBANK
	.align		4
        /*00c8*/ 	.byte	0x04, 0x0a
        /*00ca*/ 	.short	(.L_25 - .L_24)
	.align		4
.L_24:
        /*00cc*/ 	.word	index@(.nv.constant0._Z6matmulP13__nv_bfloat16S0_S0_14CUtensorMap_stS1_)
        /*00d0*/ 	.short	0x0380
        /*00d2*/ 	.short	0x0180


	//----- nvinfo : EIATTR_SW_WAR
	.align		4
.L_25:
        /*00d4*/ 	.byte	0x04, 0x36
        /*00d6*/ 	.short	(.L_27 - .L_26)
.L_26:
        /*00d8*/ 	.word	0x00000008
.L_27:


//--------------------- .nv.callgraph             --------------------------
	.section	.nv.callgraph,"",@"SHT_CUDA_CALLGRAPH"
	.align	4
	.sectionentsize	8
	.align		4
        /*0000*/ 	.word	0x00000000
	.align		4
        /*0004*/ 	.word	0xffffffff
	.align		4
        /*0008*/ 	.word	0x00000000
	.align		4
        /*000c*/ 	.word	0xfffffffe
	.align		4
        /*0010*/ 	.word	0x00000000
	.align		4
        /*0014*/ 	.word	0xfffffffd
	.align		4
        /*0018*/ 	.word	0x00000000
	.align		4
        /*001c*/ 	.word	0xfffffffc


//--------------------- .text._Z6matmulP13__nv_bfloat16S0_S0_14CUtensorMap_stS1_ --------------------------
	.section	.text._Z6matmulP13__nv_bfloat16S0_S0_14CUtensorMap_stS1_,"ax",@progbits
	.align	128
        .global         _Z6matmulP13__nv_bfloat16S0_S0_14CUtensorMap_stS1_
        .type           _Z6matmulP13__nv_bfloat16S0_S0_14CUtensorMap_stS1_,@function
        .size           _Z6matmulP13__nv_bfloat16S0_S0_14CUtensorMap_stS1_,(.L_x_3 - _Z6matmulP13__nv_bfloat16S0_S0_14CUtensorMap_stS1_)
        .other          _Z6matmulP13__nv_bfloat16S0_S0_14CUtensorMap_stS1_,@"STO_CUDA_ENTRY STV_DEFAULT"
_Z6matmulP13__nv_bfloat16S0_S0_14CUtensorMap_stS1_:
.text._Z6matmulP13__nv_bfloat16S0_S0_14CUtensorMap_stS1_:
[----:B------:R-:W-:Y:S01]  /*0000*/  LDC R1, c[0x0][0x37c] ;  /* 0x0000df00ff017b82 */ /* 0x000fe20000000800 */
[----:B------:R-:W0:Y:S01]  /*0010*/  S2R R0, SR_TID.X ;  /* 0x0000000000007919 */ /* 0x000e220000002100 */
[----:B------:R-:W-:Y:S01]  /*0020*/  BSSY.RECONVERGENT B0, `(.L_x_0) ;  /* 0x0000017000007945 */ /* 0x000fe20003800200 */
[----:B0-----:R-:W-:-:S13]  /*0030*/  ISETP.NE.AND P0, PT, R0, RZ, PT ;  /* 0x000000ff0000720c */ /* 0x001fda0003f05270 */
[----:B------:R-:W-:Y:S05]  /*0040*/  @P0 BRA `(.L_x_1) ;  /* 0x0000000000500947 */ /* 0x000fea0003800000 */
[----:B------:R-:W0:Y:S01]  /*0050*/  S2UR UR9, SR_CgaCtaId ;  /* 0x00000000000979c3 */ /* 0x000e220000008800 */
[----:B------:R-:W1:Y:S01]  /*0060*/  LDCU UR4, c[0x0][0x360] ;  /* 0x00006c00ff0477ac */ /* 0x000e620008000800 */
[----:B------:R-:W-:Y:S02]  /*0070*/  UMOV UR6, 0x400 ;  /* 0x0000040000067882 */ /* 0x000fe40000000000 */
[----:B------:R-:W-:Y:S02]  /*0080*/  UIADD3 UR7, UPT, UPT, UR6, 0x10, URZ ;  /* 0x0000001006077890 */ /* 0x000fe4000fffe0ff */
[----:B------:R-:W-:Y:S02]  /*0090*/  UIADD3 UR8, UPT, UPT, UR6, 0x8, URZ ;  /* 0x0000000806087890 */ /* 0x000fe4000fffe0ff */
[----:B-1----:R-:W-:-:S04]  /*00a0*/  UIADD3 UR4, UPT, UPT, -UR4, 0x100000, URZ ;  /* 0x0010000004047890 */ /* 0x002fc8000fffe1ff */
[----:B------:R-:W-:Y:S02]  /*00b0*/  USHF.L.U32 UR5, UR4, 0xb, URZ ;  /* 0x0000000b04057899 */ /* 0x000fe400080006ff */
[----:B------:R-:W-:Y:S02]  /*00c0*/  USHF.L.U32 UR4, UR4, 0x1, URZ ;  /* 0x0000000104047899 */ /* 0x000fe400080006ff */
[----:B0-----:R-:W-:Y:S02]  /*00d0*/  ULEA UR10, UR9, UR6, 0x18 ;  /* 0x00000006090a7291 */ /* 0x001fe4000f8ec0ff */
[----:B------:R-:W-:Y:S02]  /*00e0*/  UIADD3 UR6, UPT, UPT, UR6, 0x18, URZ ;  /* 0x0000001806067890 */ /* 0x000fe4000fffe0ff */
[----:B------:R-:W-:Y:S02]  /*00f0*/  ULEA UR7, UR9, UR7, 0x18 ;  /* 0x0000000709077291 */ /* 0x000fe4000f8ec0ff */
[----:B------:R-:W-:-:S02]  /*0100*/  ULEA UR8, UR9, UR8, 0x18 ;  /* 0x0000000809087291 */ /* 0x000fc4000f8ec0ff */
[----:B------:R-:W-:Y:S01]  /*0110*/  ULEA UR6, UR9, UR6, 0x18 ;  /* 0x0000000609067291 */ /* 0x000fe2000f8ec0ff */
[----:B------:R-:W0:Y:S03]  /*0120*/  FENCE.VIEW.ASYNC.S ;  /* 0x00000000000073c6 */ /* 0x000e260000000000 */
[----:B0-----:R0:W1:Y:S04]  /*0130*/  SYNCS.EXCH.64 URZ, [UR10], UR4 ;  /* 0x000000040aff75b2 */ /* 0x0010680008000100 */
[----:B------:R0:W1:Y:S02]  /*0140*/  SYNCS.EXCH.64 URZ, [UR7], UR4 ;  /* 0x0000000407ff75b2 */ /* 0x0000640008000100 */
[----:B------:R0:W1:Y:S02]  /*0150*/  SYNCS.EXCH.64 URZ, [UR8], UR4 ;  /* 0x0000000408ff75b2 */ /* 0x0000640008000100 */
[----:B------:R0:W1:Y:S02]  /*0160*/  SYNCS.EXCH.64 URZ, [UR6], UR4 ;  /* 0x0000000406ff75b2 */ /* 0x0000640008000100 */
[----:B-1----:R1:W-:Y:S06]  /*0170*/  MEMBAR.ALL.CTA ;  /* 0x0000000000007992 */ /* 0x0023ec0000008000 */
[----:B-1----:R-:W1:Y:S02]  /*0180*/  FENCE.VIEW.ASYNC.S ;  /* 0x00000000000073c6 */ /* 0x002e640000000000 */
.L_x_1:
[----:B0-----:R-:W-:Y:S05]  /*0190*/  BSYNC.RECONVERGENT B0 ;  /* 0x0000000000007941 */ /* 0x001fea0003800200 */
.L_x_0:
[----:B-1----:R-:W-:Y:S06]  /*01a0*/  BAR.SYNC.DEFER_BLOCKING 0x0 ;  /* 0x0000000000007b1d */ /* 0x002fec0000010000 */
[----:B------:R-:W-:Y:S05]  /*01b0*/  EXIT ;  /* 0x000000000000794d */ /* 0x000fea0003800000 */
.L_x_2:
[----:B------:R-:W-:-:S00]  /*01c0*/  BRA `(.L_x_2) ;  /* 0xfffffffc00fc7947 */ /* 0x000fc0000383ffff */
[----:B------:R-:W-:-:S00]  /*01d0*/  NOP ;  /* 0x0000000000007918 */ /* 0x000fc00000000000 */
        /* <DEDUP_REMOVED lines=10> */
.L_x_3:


//--------------------- .nv.shared._Z6matmulP13__nv_bfloat16S0_S0_14CUtensorMap_stS1_ --------------------------
	.section	.nv.shared._Z6matmulP13__nv_bfloat16S0_S0_14CUtensorMap_stS1_,"aw",@nobits
	.sectionflags	@""
	.align	8
.nv.shared._Z6matmulP13__nv_bfloat16S0_S0_14CUtensorMap_stS1_:
	.zero		1056


//--------------------- .nv.shared.reserved.0     --------------------------
	.section	.nv.shared.reserved.0,"aw",@nobits
	.weak		__nv_reservedSMEM_offset_0_alias
	.size		__nv_reservedSMEM_offset_0_alias, 0, 64
	.other		__nv_reservedSMEM_offset_0_alias,@"STO_CUDA_RESERVED_SHARED STV_DEFAULT"
__nv_reservedSMEM_offset_0_alias:
	.zero		0
	.zero		64


//--------------------- .nv.constant0._Z6matmulP13__nv_bfloat16S0_S0_14CUtensorMap_stS1_ --------------------------
	.section	.nv.constant0._Z6matmulP13__nv_bfloat16S0_S0_14CUtensorMap_stS1_,"a",@progbits
	.sectionflags	@""
	.align	4
.nv.constant0._Z6matmulP13__nv_bfloat16S0_S0_14CUtensorMap_stS1_:
	.zero		1280


//--------------------- SYMBOLS --------------------------

	.type		.nv.reservedSmem.offset0,@object
	.size		.nv.reservedSmem.offset0,0x4
	.type		.nv.reservedSmem.cap,@object
	.size		.nv.reservedSmem.cap,0x4
